// For some reason presence of __unnamed_1 in emitted bitcode makes comgr fail inside LLVM
.version 6.5
.target sm_30
.address_size 64

.extern .func __assertfail
(
	.param .b64 __assertfail_param_0,
	.param .b64 __assertfail_param_1,
	.param .b32 __assertfail_param_2,
	.param .b64 __assertfail_param_3,
	.param .b64 __assertfail_param_4
);

.global .align 1 .b8 __unnamed_1[2] = {118, 0};
.global .align 1 .b8 $str[2] = {42,  0};
.global .align 1 .b8 $str1[2] = {115, 0};

.visible .entry amdgpu_unnamed(
	.param .u64 input,
	.param .u64 output
)
{
	.reg .u64 	    in_addr;
    .reg .u64 	    out_addr;
    .reg .u64 	    temp;
    .reg .u64 	    temp2;
    .reg .pred      always_true;

	ld.param.u64 	in_addr, [input];
    ld.param.u64 	out_addr, [output];

    ld.u64          temp, [in_addr];
    setp.ge.u64     always_true, temp, 1;
    @always_true    bra NOFAIL;

    .reg .b64   b64_temp;
    .reg .b32   b32_temp;
	.param .b64 param0;
	mov.u64 	b64_temp, __unnamed_1;
	st.param.b64	[param0], b64_temp;
	.param .b64 param1;
	mov.u64 	b64_temp, $str;
	st.param.b64	[param1], b64_temp;
	.param .b32 param2;
	st.param.b32	[param2], 1;
	.param .b64 param3;
	mov.u64 	b64_temp, $str1;
	st.param.b64	[param3], b64_temp;
	.param .b64 param4;
	st.param.b64	[param4+0], 1;
    call.uni __assertfail, (param0, param1, param2, param3, param4);
NOFAIL:
	add.u64		    temp2, temp, 1;
    st.u64          [out_addr], temp2;
	ret;
}


// ===== COMPILED SASS (sm_100) =====

	.target	sm_100

	.elftype	@"ET_EXEC"


//--------------------- .note.nv.tkinfo           --------------------------
	.section	.note.nv.tkinfo,"",@"SHT_NOTE"
	.sectionflags	@"SHF_NOTE_NV_TKINFO"
	.tkinfo
        /*0018*/ 	.word	0x00000002
        /*0030*/ 	.string	""
        /*0030*/ 	.string	"ptxas"
        /*0030*/ 	.string	"Cuda compilation tools, release 13.0, V13.0.88"
        /*0030*/ 	.string	"Build cuda_13.0.r13.0/compiler.36424714_0"
        /*0030*/ 	.string	"-arch sm_100 "



//--------------------- .note.nv.cuinfo           --------------------------
	.section	.note.nv.cuinfo,"",@"SHT_NOTE"
	.sectionflags	@"SHF_NOTE_NV_CUINFO"
        /*0018*/ 	.short	0x0002
        /*001a*/ 	.short	0x001e
        /*001c*/ 	.short	0x0082
	.zero		2


//--------------------- .nv.info                  --------------------------
	.section	.nv.info,"",@"SHT_CUDA_INFO"
	.align	4


	//----- nvinfo : EIATTR_REGCOUNT
	.align		4
        /*0000*/ 	.byte	0x04, 0x2f
        /*0002*/ 	.short	(.L_4 - .L_3)
	.align		4
.L_3:
        /*0004*/ 	.word	index@(amdgpu_unnamed)
        /*0008*/ 	.word	0x00000018


	//----- nvinfo : EIATTR_FRAME_SIZE
	.align		4
.L_4:
        /*000c*/ 	.byte	0x04, 0x11
        /*000e*/ 	.short	(.L_6 - .L_5)
	.align		4
.L_5:
        /*0010*/ 	.word	index@(amdgpu_unnamed)
        /*0014*/ 	.word	0x00000000


	//----- nvinfo : EIATTR_MIN_STACK_SIZE
	.align		4
.L_6:
        /*0018*/ 	.byte	0x04, 0x12
        /*001a*/ 	.short	(.L_8 - .L_7)
	.align		4
.L_7:
        /*001c*/ 	.word	index@(amdgpu_unnamed)
        /*0020*/ 	.word	0x00000000
.L_8:


//--------------------- .nv.compat                --------------------------
	.section	.nv.compat,"",@"SHT_CUDA_COMPAT_INFO"
	.align	4
        /*0000*/ 	.byte	0x02, 0x09, 0x00, 0x00, 0x02, 0x02, 0x01, 0x00, 0x02, 0x05, 0x05, 0x00, 0x03, 0x07, 0x01, 0x01
        /*0010*/ 	.byte	0x02, 0x03, 0x00, 0x00, 0x02, 0x06, 0x01, 0x00, 0x04, 0x0b, 0x08, 0x00, 0x09, 0x00, 0x00, 0x00
        /*0020*/ 	.byte	0x00, 0x00, 0x00, 0x00


//--------------------- .nv.info.amdgpu_unnamed   --------------------------
	.section	.nv.info.amdgpu_unnamed,"",@"SHT_CUDA_INFO"
	.sectionflags	@""
	.align	4


	//----- nvinfo : EIATTR_CUDA_API_VERSION
	.align		4
        /*0000*/ 	.byte	0x04, 0x37
        /*0002*/ 	.short	(.L_10 - .L_9)
.L_9:
        /*0004*/ 	.word	0x00000082


	//----- nvinfo : EIATTR_KPARAM_INFO
	.align		4
.L_10:
        /*0008*/ 	.byte	0x04, 0x17
        /*000a*/ 	.short	(.L_12 - .L_11)
.L_11:
        /*000c*/ 	.word	0x00000000
        /*0010*/ 	.short	0x0001
        /*0012*/ 	.short	0x0008
        /*0014*/ 	.byte	0x00, 0xf0, 0x21, 0x00


	//----- nvinfo : EIATTR_KPARAM_INFO
	.align		4
.L_12:
        /*0018*/ 	.byte	0x04, 0x17
        /*001a*/ 	.short	(.L_14 - .L_13)
.L_13:
        /*001c*/ 	.word	0x00000000
        /*0020*/ 	.short	0x0000
        /*0022*/ 	.short	0x0000
        /*0024*/ 	.byte	0x00, 0xf0, 0x21, 0x00


	//----- nvinfo : EIATTR_SPARSE_MMA_MASK
	.align		4
.L_14:
        /*0028*/ 	.byte	0x03, 0x50
        /*002a*/ 	.short	0x0000


	//----- nvinfo : EIATTR_MAXREG_COUNT
	.align		4
        /*002c*/ 	.byte	0x03, 0x1b
        /*002e*/ 	.short	0x00ff


	//----- nvinfo : EIATTR_EXTERNS
	.align		4
        /*0030*/ 	.byte	0x04, 0x0f
        /*0032*/ 	.short	(.L_16 - .L_15)


	//   ....[0]....
	.align		4
.L_15:
        /*0034*/ 	.word	index@(__assertfail)


	//----- nvinfo : EIATTR_MERCURY_ISA_VERSION
	.align		4
.L_16:
        /*0038*/ 	.byte	0x03, 0x5f
        /*003a*/ 	.short	0x0101


	//----- nvinfo : EIATTR_VRC_CTA_INIT_COUNT
	.align		4
        /*003c*/ 	.byte	0x02, 0x4a
	.zero		1
	.zero		1


	//----- nvinfo : EIATTR_SYSCALL_OFFSETS
	.align		4
        /*0040*/ 	.byte	0x04, 0x46
        /*0042*/ 	.short	(.L_18 - .L_17)


	//   ....[0]....
.L_17:
        /*0044*/ 	.word	0x00000170


	//----- nvinfo : EIATTR_EXIT_INSTR_OFFSETS
	.align		4
.L_18:
        /*0048*/ 	.byte	0x04, 0x1c
        /*004a*/ 	.short	(.L_20 - .L_19)


	//   ....[0]....
.L_19:
        /*004c*/ 	.word	0x000001d0


	//----- nvinfo : EIATTR_CRS_STACK_SIZE
	.align		4
.L_20:
        /*0050*/ 	.byte	0x04, 0x1e
        /*0052*/ 	.short	(.L_22 - .L_21)
.L_21:
        /*0054*/ 	.word	0x00000000


	//----- nvinfo : EIATTR_CBANK_PARAM_SIZE
	.align		4
.L_22:
        /*0058*/ 	.byte	0x03, 0x19
        /*005a*/ 	.short	0x0010


	//----- nvinfo : EIATTR_PARAM_CBANK
	.align		4
        /*005c*/ 	.byte	0x04, 0x0a
        /*005e*/ 	.short	(.L_24 - .L_23)
	.align		4
.L_23:
        /*0060*/ 	.word	index@(.nv.constant0.amdgpu_unnamed)
        /*0064*/ 	.short	0x0380
        /*0066*/ 	.short	0x0010


	//----- nvinfo : EIATTR_SW_WAR
	.align		4
.L_24:
        /*0068*/ 	.byte	0x04, 0x36
        /*006a*/ 	.short	(.L_26 - .L_25)
.L_25:
        /*006c*/ 	.word	0x00000008
.L_26:


//--------------------- .nv.callgraph             --------------------------
	.section	.nv.callgraph,"",@"SHT_CUDA_CALLGRAPH"
	.align	4
	.sectionentsize	8
	.align		4
        /*0000*/ 	.word	0x00000000
	.align		4
        /*0004*/ 	.word	0xffffffff
	.align		4
        /*0008*/ 	.word	index@(amdgpu_unnamed)
	.align		4
        /*000c*/ 	.word	index@(__assertfail)
	.align		4
        /*0010*/ 	.word	0x00000000
	.align		4
        /*0014*/ 	.word	0xfffffffe
	.align		4
        /*0018*/ 	.word	0x00000000
	.align		4
        /*001c*/ 	.word	0xfffffffd
	.align		4
        /*0020*/ 	.word	0x00000000
	.align		4
        /*0024*/ 	.word	0xfffffffc


//--------------------- .nv.constant4             --------------------------
	.section	.nv.constant4,"a",@progbits
	.align	8
	.align		8
.nv.constant4:
        /*0000*/ 	.dword	__assertfail
	.align		8
        /*0008*/ 	.dword	__unnamed_1
	.align		8
        /*0010*/ 	.dword	$str
	.align		8
        /*0018*/ 	.dword	$str1


//--------------------- .text.amdgpu_unnamed      --------------------------
	.section	.text.amdgpu_unnamed,"ax",@progbits
	.align	128
        .global         amdgpu_unnamed
        .type           amdgpu_unnamed,@function
        .size           amdgpu_unnamed,(.L_x_3 - amdgpu_unnamed)
        .other          amdgpu_unnamed,@"STO_CUDA_ENTRY STV_DEFAULT"
amdgpu_unnamed:
.text.amdgpu_unnamed:
[----:B------:R-:W0:Y:S08]  /*0000*/  LDC R1, c[0x0][0x37c] ;  /* 0x0000df00ff017b82 */ /* 0x000e300000000800 */
[----:B------:R-:W1:Y:S01]  /*0010*/  LDC.64 R16, c[0x0][0x380] ;  /* 0x0000e000ff107b82 */ /* 0x000e620000000a00 */
[----:B------:R-:W1:Y:S02]  /*0020*/  LDCU.64 UR36, c[0x0][0x358] ;  /* 0x00006b00ff2477ac */ /* 0x000e640008000a00 */
[----:B-1----:R-:W2:Y:S01]  /*0030*/  LD.E.64 R16, desc[UR36][R16.64] ;  /* 0x0000002410107980 */ /* 0x002ea2000c101b00 */
[----:B------:R-:W-:Y:S01]  /*0040*/  BSSY.RECONVERGENT B6, `(.L_x_0) ;  /* 0x0000014000067945 */ /* 0x000fe20003800200 */
[----:B--2---:R-:W-:-:S04]  /*0050*/  ISETP.GE.U32.AND P0, PT, R16, 0x1, PT ;  /* 0x000000011000780c */ /* 0x004fc80003f06070 */
[----:B------:R-:W-:-:S13]  /*0060*/  ISETP.GE.U32.AND.EX P0, PT, R17, RZ, PT, P0 ;  /* 0x000000ff1100720c */ /* 0x000fda0003f06100 */
[----:B0-----:R-:W-:Y:S05]  /*0070*/  @P0 BRA `(.L_x_1) ;  /* 0x0000000000400947 */ /* 0x001fea0003800000 */
[----:B------:R-:W-:Y:S01]  /*0080*/  MOV R0, 0x0 ;  /* 0x0000000000007802 */ /* 0x000fe20000000f00 */
[----:B------:R-:W0:Y:S01]  /*0090*/  LDCU.64 UR4, c[0x4][0x8] ;  /* 0x01000100ff0477ac */ /* 0x000e220008000a00 */
[----:B------:R-:W-:Y:S02]  /*00a0*/  HFMA2 R12, -RZ, RZ, 0, 5.9604644775390625e-08 ;  /* 0x00000001ff0c7431 */ /* 0x000fe400000001ff */
[----:B------:R-:W-:Y:S01]  /*00b0*/  IMAD.MOV.U32 R8, RZ, RZ, 0x1 ;  /* 0x00000001ff087424 */ /* 0x000fe200078e00ff */
[----:B------:R1:W2:Y:S01]  /*00c0*/  LDC.64 R2, c[0x4][R0] ;  /* 0x0100000000027b82 */ /* 0x0002a20000000a00 */
[----:B------:R-:W3:Y:S01]  /*00d0*/  LDCU.64 UR6, c[0x4][0x10] ;  /* 0x01000200ff0677ac */ /* 0x000ee20008000a00 */
[----:B------:R-:W-:Y:S01]  /*00e0*/  IMAD.MOV.U32 R13, RZ, RZ, RZ ;  /* 0x000000ffff0d7224 */ /* 0x000fe200078e00ff */
[----:B------:R-:W4:Y:S01]  /*00f0*/  LDCU.64 UR8, c[0x4][0x18] ;  /* 0x01000300ff0877ac */ /* 0x000f220008000a00 */
[----:B0-----:R-:W-:Y:S02]  /*0100*/  IMAD.U32 R4, RZ, RZ, UR4 ;  /* 0x00000004ff047e24 */ /* 0x001fe4000f8e00ff */
[----:B------:R-:W-:Y:S01]  /*0110*/  IMAD.U32 R5, RZ, RZ, UR5 ;  /* 0x00000005ff057e24 */ /* 0x000fe2000f8e00ff */
[----:B---3--:R-:W-:Y:S01]  /*0120*/  MOV R6, UR6 ;  /* 0x0000000600067c02 */ /* 0x008fe20008000f00 */
[----:B------:R-:W-:-:S02]  /*0130*/  IMAD.U32 R7, RZ, RZ, UR7 ;  /* 0x00000007ff077e24 */ /* 0x000fc4000f8e00ff */
[----:B----4-:R-:W-:Y:S01]  /*0140*/  IMAD.U32 R10, RZ, RZ, UR8 ;  /* 0x00000008ff0a7e24 */ /* 0x010fe2000f8e00ff */
[----:B-1----:R-:W-:-:S07]  /*0150*/  MOV R11, UR9 ;  /* 0x00000009000b7c02 */ /* 0x002fce0008000f00 */
[----:B------:R-:W-:-:S07]  /*0160*/  LEPC R20, `(.L_x_1) ;  /* 0x000000001014794e */ /* 0x000fce0000000000 */
[----:B--2---:R-:W-:Y:S05]  /*0170*/  CALL.ABS.NOINC R2 ;  /* 0x0000000002007343 */ /* 0x004fea0003c00000 */
.L_x_1:
[----:B------:R-:W-:Y:S05]  /*0180*/  BSYNC.RECONVERGENT B6 ;  /* 0x0000000000067941 */ /* 0x000fea0003800200 */
.L_x_0:
[----:B------:R-:W0:Y:S01]  /*0190*/  LDC.64 R2, c[0x0][0x388] ;  /* 0x0000e200ff027b82 */ /* 0x000e220000000a00 */
[----:B------:R-:W-:-:S04]  /*01a0*/  IADD3 R4, P0, PT, R16, 0x1, RZ ;  /* 0x0000000110047810 */ /* 0x000fc80007f1e0ff */
[----:B------:R-:W-:-:S05]  /*01b0*/  IADD3.X R5, PT, PT, RZ, R17, RZ, P0, !PT ;  /* 0x00000011ff057210 */ /* 0x000fca00007fe4ff */
[----:B0-----:R-:W-:Y:S01]  /*01c0*/  ST.E.64 desc[UR36][R2.64], R4 ;  /* 0x0000000402007985 */ /* 0x001fe2000c101b24 */
[----:B------:R-:W-:Y:S05]  /*01d0*/  EXIT ;  /* 0x000000000000794d */ /* 0x000fea0003800000 */
.L_x_2:
[----:B------:R-:W-:-:S00]  /*01e0*/  BRA `(.L_x_2) ;  /* 0xfffffffc00fc7947 */ /* 0x000fc0000383ffff */
[----:B------:R-:W-:-:S00]  /*01f0*/  NOP ;  /* 0x0000000000007918 */ /* 0x000fc00000000000 */
        /* <DEDUP_REMOVED lines=8> */
.L_x_3:


//--------------------- .nv.global.init           --------------------------
	.section	.nv.global.init,"aw",@progbits
.nv.global.init:
	.type		$str1,@object
	.size		$str1,(__unnamed_1 - $str1)
$str1:
        /*0000*/ 	.byte	0x73, 0x00
	.type		__unnamed_1,@object
	.size		__unnamed_1,($str - __unnamed_1)
__unnamed_1:
        /*0002*/ 	.byte	0x76, 0x00
	.type		$str,@object
	.size		$str,(.L_1 - $str)
$str:
        /*0004*/ 	.byte	0x2a, 0x00
.L_1:


//--------------------- .nv.shared.reserved.0     --------------------------
	.section	.nv.shared.reserved.0,"aw",@nobits
	.weak		__nv_reservedSMEM_offset_0_alias
	.size		__nv_reservedSMEM_offset_0_alias, 0, 64
	.other		__nv_reservedSMEM_offset_0_alias,@"STO_CUDA_RESERVED_SHARED STV_DEFAULT"
__nv_reservedSMEM_offset_0_alias:
	.zero		0
	.zero		64


//--------------------- .nv.constant0.amdgpu_unnamed --------------------------
	.section	.nv.constant0.amdgpu_unnamed,"a",@progbits
	.sectionflags	@""
	.align	4
.nv.constant0.amdgpu_unnamed:
	.zero		912


//--------------------- SYMBOLS --------------------------

	.type		.nv.reservedSmem.offset0,@object
	.size		.nv.reservedSmem.offset0,0x4
	.type		__assertfail,@function
